	.headerflags	@"EF_CUDA_TEXMODE_UNIFIED EF_CUDA_64BIT_ADDRESS EF_CUDA_ACCELERATORS EF_CUDA_SM90 EF_CUDA_VIRTUAL_SM(EF_CUDA_SM90)"
	.elftype	@"ET_EXEC"


//--------------------- .nv.info                  --------------------------
	.section	.nv.info,"",@"SHT_CUDA_INFO"
	.align	4


	//----- nvinfo : EIATTR_REGCOUNT
	.align		4
        /*0000*/ 	.byte	0x04, 0x2f
        /*0002*/ 	.short	(.L_1 - .L_0)
	.align		4
.L_0:
        /*0004*/ 	.word	index@(triton_poi_fused__softmax_mul_1)
        /*0008*/ 	.word	0x0000001a


	//----- nvinfo : EIATTR_MIN_STACK_SIZE
	.align		4
.L_1:
        /*000c*/ 	.byte	0x04, 0x12
        /*000e*/ 	.short	(.L_3 - .L_2)
	.align		4
.L_2:
        /*0010*/ 	.word	index@(triton_poi_fused__softmax_mul_1)
        /*0014*/ 	.word	0x00000000


	//----- nvinfo : EIATTR_FRAME_SIZE
	.align		4
.L_3:
        /*0018*/ 	.byte	0x04, 0x11
        /*001a*/ 	.short	(.L_5 - .L_4)
	.align		4
.L_4:
        /*001c*/ 	.word	index@(triton_poi_fused__softmax_mul_1)
        /*0020*/ 	.word	0x00000000


	//----- nvinfo : EIATTR_MIN_STACK_SIZE
	.align		4
.L_5:
        /*0024*/ 	.byte	0x04, 0x12
        /*0026*/ 	.short	(.L_7 - .L_6)
	.align		4
.L_6:
        /*0028*/ 	.word	index@(triton_poi_fused__softmax_mul_1)
        /*002c*/ 	.word	0x00000000
.L_7:


//--------------------- .nv.info.triton_poi_fused__softmax_mul_1 --------------------------
	.section	.nv.info.triton_poi_fused__softmax_mul_1,"",@"SHT_CUDA_INFO"
	.sectionflags	@""
	.align	4


	//----- nvinfo : EIATTR_CUDA_API_VERSION
	.align		4
        /*0000*/ 	.byte	0x04, 0x37
        /*0002*/ 	.short	(.L_9 - .L_8)
.L_8:
        /*0004*/ 	.word	0x0000007c


	//----- nvinfo : EIATTR_KPARAM_INFO
	.align		4
.L_9:
        /*0008*/ 	.byte	0x04, 0x17
        /*000a*/ 	.short	(.L_11 - .L_10)
.L_10:
        /*000c*/ 	.word	0x00000000
        /*0010*/ 	.short	0x0005
        /*0012*/ 	.short	0x0028
        /*0014*/ 	.byte	0x00, 0xf0, 0x11, 0x00


	//----- nvinfo : EIATTR_KPARAM_INFO
	.align		4
.L_11:
        /*0018*/ 	.byte	0x04, 0x17
        /*001a*/ 	.short	(.L_13 - .L_12)
.L_12:
        /*001c*/ 	.word	0x00000000
        /*0020*/ 	.short	0x0004
        /*0022*/ 	.short	0x0020
        /*0024*/ 	.byte	0x00, 0xf4, 0x21, 0x00


	//----- nvinfo : EIATTR_KPARAM_INFO
	.align		4
.L_13:
        /*0028*/ 	.byte	0x04, 0x17
        /*002a*/ 	.short	(.L_15 - .L_14)
.L_14:
        /*002c*/ 	.word	0x00000000
        /*0030*/ 	.short	0x0003
        /*0032*/ 	.short	0x0018
        /*0034*/ 	.byte	0x00, 0xf4, 0x21, 0x00


	//----- nvinfo : EIATTR_KPARAM_INFO
	.align		4
.L_15:
        /*0038*/ 	.byte	0x04, 0x17
        /*003a*/ 	.short	(.L_17 - .L_16)
.L_16:
        /*003c*/ 	.word	0x00000000
        /*0040*/ 	.short	0x0002
        /*0042*/ 	.short	0x0010
        /*0044*/ 	.byte	0x00, 0xf4, 0x21, 0x00


	//----- nvinfo : EIATTR_KPARAM_INFO
	.align		4
.L_17:
        /*0048*/ 	.byte	0x04, 0x17
        /*004a*/ 	.short	(.L_19 - .L_18)
.L_18:
        /*004c*/ 	.word	0x00000000
        /*0050*/ 	.short	0x0001
        /*0052*/ 	.short	0x0008
        /*0054*/ 	.byte	0x00, 0xf4, 0x21, 0x00


	//----- nvinfo : EIATTR_KPARAM_INFO
	.align		4
.L_19:
        /*0058*/ 	.byte	0x04, 0x17
        /*005a*/ 	.short	(.L_21 - .L_20)
.L_20:
        /*005c*/ 	.word	0x00000000
        /*0060*/ 	.short	0x0000
        /*0062*/ 	.short	0x0000
        /*0064*/ 	.byte	0x00, 0xf4, 0x21, 0x00


	//----- nvinfo : EIATTR_SPARSE_MMA_MASK
	.align		4
.L_21:
        /*0068*/ 	.byte	0x03, 0x50
        /*006a*/ 	.short	0x0000


	//----- nvinfo : EIATTR_MAXREG_COUNT
	.align		4
        /*006c*/ 	.byte	0x03, 0x1b
        /*006e*/ 	.short	0x00ff


	//----- nvinfo : EIATTR_EXIT_INSTR_OFFSETS
	.align		4
        /*0070*/ 	.byte	0x04, 0x1c
        /*0072*/ 	.short	(.L_23 - .L_22)


	//   ....[0]....
.L_22:
        /*0074*/ 	.word	0x000005a0


	//   ....[1]....
        /*0078*/ 	.word	0x000005c0


	//----- nvinfo : EIATTR_REQNTID
	.align		4
.L_23:
        /*007c*/ 	.byte	0x04, 0x10
        /*007e*/ 	.short	(.L_25 - .L_24)
.L_24:
        /*0080*/ 	.word	0x00000080
        /*0084*/ 	.word	0x00000001
        /*0088*/ 	.word	0x00000001


	//----- nvinfo : EIATTR_CBANK_PARAM_SIZE
	.align		4
.L_25:
        /*008c*/ 	.byte	0x03, 0x19
        /*008e*/ 	.short	0x002c


	//----- nvinfo : EIATTR_PARAM_CBANK
	.align		4
        /*0090*/ 	.byte	0x04, 0x0a
        /*0092*/ 	.short	(.L_27 - .L_26)
	.align		4
.L_26:
        /*0094*/ 	.word	index@(.nv.constant0.triton_poi_fused__softmax_mul_1)
        /*0098*/ 	.short	0x0210
        /*009a*/ 	.short	0x002c


	//----- nvinfo : EIATTR_SW_WAR
	.align		4
.L_27:
        /*009c*/ 	.byte	0x04, 0x36
        /*009e*/ 	.short	(.L_29 - .L_28)
.L_28:
        /*00a0*/ 	.word	0x00000008
.L_29:


//--------------------- .nv.callgraph             --------------------------
	.section	.nv.callgraph,"",@"SHT_CUDA_CALLGRAPH"
	.align	4
	.sectionentsize	8
	.align		4
        /*0000*/ 	.word	0x00000000
	.align		4
        /*0004*/ 	.word	0xffffffff
	.align		4
        /*0008*/ 	.word	0x00000000
	.align		4
        /*000c*/ 	.word	0xfffffffe
	.align		4
        /*0010*/ 	.word	0x00000000
	.align		4
        /*0014*/ 	.word	0xfffffffd
	.align		4
        /*0018*/ 	.word	0x00000000
	.align		4
        /*001c*/ 	.word	0xfffffffc


//--------------------- .text.triton_poi_fused__softmax_mul_1 --------------------------
	.section	.text.triton_poi_fused__softmax_mul_1,"ax",@progbits
	.align	128
        .global         triton_poi_fused__softmax_mul_1
        .type           triton_poi_fused__softmax_mul_1,@function
        .size           triton_poi_fused__softmax_mul_1,(.L_x_1 - triton_poi_fused__softmax_mul_1)
        .other          triton_poi_fused__softmax_mul_1,@"STO_CUDA_ENTRY STV_DEFAULT"
triton_poi_fused__softmax_mul_1:
.text.triton_poi_fused__softmax_mul_1:
[----:B------:R-:W0:Y:S01]  /*0000*/  LDC R1, c[0x0][0x28] ;  /* 0x00000a00ff017b82 */ /* 0x000e220000000800 */
[----:B------:R-:W1:Y:S07]  /*0010*/  S2R R0, SR_TID.X ;  /* 0x0000000000007919 */ /* 0x000e6e0000002100 */
[----:B------:R-:W2:Y:S01]  /*0020*/  LDC.64 R4, c[0x0][0x220] ;  /* 0x00008800ff047b82 */ /* 0x000ea20000000a00 */
[----:B------:R-:W-:Y:S01]  /*0030*/  ULDC.64 UR4, c[0x0][0x208] ;  /* 0x0000820000047ab9 */ /* 0x000fe20000000a00 */
[----:B------:R-:W-:Y:S01]  /*0040*/  CS2R R18, SRZ ;  /* 0x0000000000127805 */ /* 0x000fe2000001ff00 */
[----:B------:R-:W3:Y:S05]  /*0050*/  S2R R15, SR_CTAID.X ;  /* 0x00000000000f7919 */ /* 0x000eea0000002500 */
[----:B------:R-:W4:Y:S08]  /*0060*/  LDC.64 R6, c[0x0][0x218] ;  /* 0x00008600ff067b82 */ /* 0x000f300000000a00 */
[----:B------:R-:W5:Y:S01]  /*0070*/  LDC.64 R8, c[0x0][0x210] ;  /* 0x00008400ff087b82 */ /* 0x000f620000000a00 */
[----:B-1----:R-:W-:Y:S01]  /*0080*/  IMAD.SHL.U32 R0, R0, 0x2, RZ ;  /* 0x0000000200007824 */ /* 0x002fe200078e00ff */
[----:B---3--:R-:W-:-:S04]  /*0090*/  SHF.R.S32.HI R14, RZ, 0x17, R15 ;  /* 0x00000017ff0e7819 */ /* 0x008fc8000001140f */
[----:B------:R-:W-:Y:S02]  /*00a0*/  LOP3.LUT R0, R0, 0xfe, RZ, 0xc0, !PT ;  /* 0x000000fe00007812 */ /* 0x000fe400078ec0ff */
[----:B------:R-:W-:-:S03]  /*00b0*/  SGXT R14, R14, 0x1 ;  /* 0x000000010e0e781a */ /* 0x000fc60000000200 */
[----:B------:R-:W-:-:S05]  /*00c0*/  IMAD R15, R15, 0x100, R0 ;  /* 0x000001000f0f7824 */ /* 0x000fca00078e0200 */
[C---:B------:R-:W-:Y:S02]  /*00d0*/  LEA.HI R2, R14.reuse, R15, RZ, 0x2 ;  /* 0x0000000f0e027211 */ /* 0x040fe400078f10ff */
[----:B------:R-:W-:Y:S02]  /*00e0*/  IADD3 R3, R15, 0x1, RZ ;  /* 0x000000010f037810 */ /* 0x000fe40007ffe0ff */
[----:B------:R-:W-:Y:S02]  /*00f0*/  SHF.R.S32.HI R17, RZ, 0x2, R2 ;  /* 0x00000002ff117819 */ /* 0x000fe40000011402 */
[----:B------:R-:W-:Y:S02]  /*0100*/  LEA.HI R0, R14, R3, RZ, 0x2 ;  /* 0x000000030e007211 */ /* 0x000fe400078f10ff */
[C---:B------:R-:W-:Y:S01]  /*0110*/  LEA.HI R11, R17.reuse, R17, RZ, 0x2 ;  /* 0x00000011110b7211 */ /* 0x040fe200078f10ff */
[----:B------:R-:W-:Y:S01]  /*0120*/  HFMA2.MMA R20, -RZ, RZ, 0, 0 ;  /* 0x00000000ff147435 */ /* 0x000fe200000001ff */
[----:B------:R-:W-:Y:S01]  /*0130*/  LOP3.LUT R10, R0, 0x3ffffffc, RZ, 0xc0, !PT ;  /* 0x3ffffffc000a7812 */ /* 0x000fe200078ec0ff */
[----:B--2---:R-:W-:Y:S01]  /*0140*/  IMAD.WIDE R4, R17, 0x4, R4 ;  /* 0x0000000411047825 */ /* 0x004fe200078e0204 */
[----:B------:R-:W-:-:S02]  /*0150*/  LEA.HI R0, R14, R15, RZ, 0x6 ;  /* 0x0000000f0e007211 */ /* 0x000fc400078f30ff */
[----:B------:R-:W-:Y:S01]  /*0160*/  LOP3.LUT R12, R11, 0xfffffffc, RZ, 0xc0, !PT ;  /* 0xfffffffc0b0c7812 */ /* 0x000fe200078ec0ff */
[----:B------:R-:W-:Y:S01]  /*0170*/  IMAD.IADD R10, R3, 0x1, -R10 ;  /* 0x00000001030a7824 */ /* 0x000fe200078e0a0a */
[----:B------:R-:W-:Y:S02]  /*0180*/  SHF.R.S32.HI R16, RZ, 0x6, R0 ;  /* 0x00000006ff107819 */ /* 0x000fe40000011400 */
[----:B------:R-:W-:Y:S02]  /*0190*/  CS2R R22, SRZ ;  /* 0x0000000000167805 */ /* 0x000fe4000001ff00 */
[----:B------:R-:W-:Y:S01]  /*01a0*/  IADD3 R13, R17, -R12, RZ ;  /* 0x8000000c110d7210 */ /* 0x000fe20007ffe0ff */
[----:B-----5:R-:W-:Y:S01]  /*01b0*/  IMAD.WIDE R8, R17, 0x4, R8 ;  /* 0x0000000411087825 */ /* 0x020fe200078e0208 */
[----:B------:R-:W-:Y:S02]  /*01c0*/  LOP3.LUT R12, R2, 0xfffffffc, RZ, 0xc0, !PT ;  /* 0xfffffffc020c7812 */ /* 0x000fe400078ec0ff */
[----:B------:R-:W-:Y:S01]  /*01d0*/  ISETP.GE.AND P6, PT, R15, 0x100, PT ;  /* 0x000001000f00780c */ /* 0x000fe20003fc6270 */
[----:B------:R-:W-:Y:S01]  /*01e0*/  IMAD R11, R16, 0x10, R13 ;  /* 0x00000010100b7824 */ /* 0x000fe200078e020d */
[----:B------:R-:W-:Y:S01]  /*01f0*/  IADD3 R12, R15, -R12, RZ ;  /* 0x8000000c0f0c7210 */ /* 0x000fe20007ffe0ff */
[----:B------:R-:W1:Y:S01]  /*0200*/  LDC.64 R2, c[0x0][0x228] ;  /* 0x00008a00ff027b82 */ /* 0x000e620000000a00 */
[----:B------:R-:W-:-:S02]  /*0210*/  IMAD.MOV.U32 R16, RZ, RZ, RZ ;  /* 0x000000ffff107224 */ /* 0x000fc400078e00ff */
[----:B------:R-:W-:Y:S01]  /*0220*/  LEA R21, R10, R11, 0x2 ;  /* 0x0000000b0a157211 */ /* 0x000fe200078e10ff */
[----:B------:R-:W-:-:S04]  /*0230*/  IMAD R11, R12, 0x4, R11 ;  /* 0x000000040c0b7824 */ /* 0x000fc800078e020b */
[--C-:B----4-:R-:W-:Y:S02]  /*0240*/  IMAD.WIDE R10, R11, 0x4, R6.reuse ;  /* 0x000000040b0a7825 */ /* 0x110fe400078e0206 */
[----:B------:R-:W2:Y:S02]  /*0250*/  @!P6 LDG.E.EL R16, desc[UR4][R4.64] ;  /* 0x000000040410e981 */ /* 0x000ea4000c2e1900 */
[----:B------:R-:W-:Y:S02]  /*0260*/  IMAD.WIDE R6, R21, 0x4, R6 ;  /* 0x0000000415067825 */ /* 0x000fe400078e0206 */
[----:B------:R3:W4:Y:S02]  /*0270*/  @!P6 LDG.E.EL R20, desc[UR4][R4.64] ;  /* 0x000000040414e981 */ /* 0x000724000c2e1900 */
[----:B------:R-:W-:Y:S02]  /*0280*/  IMAD.MOV.U32 R21, RZ, RZ, RZ ;  /* 0x000000ffff157224 */ /* 0x000fe400078e00ff */
[----:B------:R-:W5:Y:S04]  /*0290*/  @!P6 LDG.E.EL R18, desc[UR4][R10.64] ;  /* 0x000000040a12e981 */ /* 0x000f68000c2e1900 */
[----:B------:R-:W5:Y:S04]  /*02a0*/  @!P6 LDG.E.EL R19, desc[UR4][R8.64] ;  /* 0x000000040813e981 */ /* 0x000f68000c2e1900 */
[----:B------:R-:W5:Y:S04]  /*02b0*/  @!P6 LDG.E.EL R22, desc[UR4][R6.64] ;  /* 0x000000040616e981 */ /* 0x000f68000c2e1900 */
[----:B------:R-:W5:Y:S01]  /*02c0*/  @!P6 LDG.E.EL R21, desc[UR4][R8.64] ;  /* 0x000000040815e981 */ /* 0x000f62000c2e1900 */
[----:B-1----:R-:W-:Y:S01]  /*02d0*/  IMAD.WIDE R2, R17, 0x4, R2 ;  /* 0x0000000411027825 */ /* 0x002fe200078e0202 */
[----:B------:R-:W-:-:S04]  /*02e0*/  MOV R17, RZ ;  /* 0x000000ff00117202 */ /* 0x000fc80000000f00 */
[----:B------:R-:W5:Y:S04]  /*02f0*/  @!P6 LDG.E.EL R23, desc[UR4][R2.64] ;  /* 0x000000040217e981 */ /* 0x000f68000c2e1900 */
[----:B------:R1:W5:Y:S01]  /*0300*/  @!P6 LDG.E.EL R17, desc[UR4][R2.64] ;  /* 0x000000040211e981 */ /* 0x000362000c2e1900 */
[----:B------:R-:W-:-:S04]  /*0310*/  LEA.HI R14, R14, R15, RZ, 0x4 ;  /* 0x0000000f0e0e7211 */ /* 0x000fc800078f20ff */
[----:B------:R-:W-:-:S04]  /*0320*/  SHF.R.S32.HI R14, RZ, 0x4, R14 ;  /* 0x00000004ff0e7819 */ /* 0x000fc8000001140e */
[----:B---3--:R-:W-:Y:S01]  /*0330*/  LEA.HI R4, R14, R14, RZ, 0x2 ;  /* 0x0000000e0e047211 */ /* 0x008fe200078f10ff */
[----:B-1----:R-:W1:Y:S01]  /*0340*/  LDC.64 R2, c[0x0][0x230] ;  /* 0x00008c00ff027b82 */ /* 0x002e620000000a00 */
[----:B0-----:R-:W-:-:S05]  /*0350*/  LOP3.LUT R9, R0, 0xffffffc0, RZ, 0xc0, !PT ;  /* 0xffffffc000097812 */ /* 0x001fca00078ec0ff */
[----:B------:R-:W-:Y:S01]  /*0360*/  IMAD.IADD R12, R12, 0x1, R9 ;  /* 0x000000010c0c7824 */ /* 0x000fe200078e0209 */
[----:B--2---:R-:W-:Y:S02]  /*0370*/  LOP3.LUT R11, R16, 0x80000000, RZ, 0x3c, !PT ;  /* 0x80000000100b7812 */ /* 0x004fe400078e3cff */
[----:B----4-:R-:W-:-:S03]  /*0380*/  LOP3.LUT R5, R20, 0x80000000, RZ, 0x3c, !PT ;  /* 0x8000000014057812 */ /* 0x010fc600078e3cff */
[----:B-----5:R-:W-:-:S04]  /*0390*/  FFMA R18, R18, R19, R11 ;  /* 0x0000001312127223 */ /* 0x020fc8000000000b */
[----:B------:R-:W-:Y:S01]  /*03a0*/  FMUL R18, R18, 1.4426950216293334961 ;  /* 0x3fb8aa3b12127820 */ /* 0x000fe20000400000 */
[----:B------:R-:W-:-:S04]  /*03b0*/  FFMA R21, R22, R21, R5 ;  /* 0x0000001516157223 */ /* 0x000fc80000000005 */
[----:B------:R-:W-:Y:S01]  /*03c0*/  FMUL R21, R21, 1.4426950216293334961 ;  /* 0x3fb8aa3b15157820 */ /* 0x000fe20000400000 */
[----:B------:R-:W-:-:S04]  /*03d0*/  FSETP.GEU.AND P2, PT, R18, -126, PT ;  /* 0xc2fc00001200780b */ /* 0x000fc80003f4e000 */
[----:B------:R-:W-:Y:S02]  /*03e0*/  FSETP.GEU.AND P3, PT, R21, -126, PT ;  /* 0xc2fc00001500780b */ /* 0x000fe40003f6e000 */
[----:B------:R-:W-:Y:S02]  /*03f0*/  FSETP.GT.AND P0, PT, |R23|, 8.50705917302346158658e+37, PT ;  /* 0x7e8000001700780b */ /* 0x000fe40003f04200 */
[----:B------:R-:W-:Y:S02]  /*0400*/  FSETP.GT.AND P1, PT, |R17|, 8.50705917302346158658e+37, PT ;  /* 0x7e8000001100780b */ /* 0x000fe40003f24200 */
[----:B------:R-:W-:Y:S02]  /*0410*/  FSETP.GEU.AND P4, PT, |R23|, 1.175494350822287508e-38, PT ;  /* 0x008000001700780b */ /* 0x000fe40003f8e200 */
[----:B------:R-:W-:Y:S01]  /*0420*/  FSETP.GEU.AND P5, PT, |R17|, 1.175494350822287508e-38, PT ;  /* 0x008000001100780b */ /* 0x000fe20003fae200 */
[----:B------:R-:W-:-:S04]  /*0430*/  @!P2 FMUL R18, R18, 0.5 ;  /* 0x3f0000001212a820 */ /* 0x000fc80000400000 */
[----:B------:R-:W-:Y:S02]  /*0440*/  @!P3 FMUL R21, R21, 0.5 ;  /* 0x3f0000001515b820 */ /* 0x000fe40000400000 */
[----:B------:R-:W0:Y:S01]  /*0450*/  MUFU.EX2 R18, R18 ;  /* 0x0000001200127308 */ /* 0x000e220000000800 */
[----:B------:R-:W-:Y:S01]  /*0460*/  @P0 FMUL R23, R23, 0.25 ;  /* 0x3e80000017170820 */ /* 0x000fe20000400000 */
[----:B------:R-:W-:-:S06]  /*0470*/  @P1 FMUL R17, R17, 0.25 ;  /* 0x3e80000011111820 */ /* 0x000fcc0000400000 */
[----:B------:R-:W2:Y:S01]  /*0480*/  MUFU.EX2 R21, R21 ;  /* 0x0000001500157308 */ /* 0x000ea20000000800 */
[----:B------:R-:W-:Y:S01]  /*0490*/  @!P4 FMUL R23, R23, 16777216 ;  /* 0x4b8000001717c820 */ /* 0x000fe20000400000 */
[----:B------:R-:W-:Y:S01]  /*04a0*/  LOP3.LUT R5, R4, 0x3ffffffc, RZ, 0xc0, !PT ;  /* 0x3ffffffc04057812 */ /* 0x000fe200078ec0ff */
[----:B------:R-:W-:-:S03]  /*04b0*/  @!P5 FMUL R17, R17, 16777216 ;  /* 0x4b8000001111d820 */ /* 0x000fc60000400000 */
[----:B------:R-:W-:Y:S02]  /*04c0*/  IADD3 R5, R14, -R5, RZ ;  /* 0x800000050e057210 */ /* 0x000fe40007ffe0ff */
[----:B------:R-:W3:Y:S01]  /*04d0*/  MUFU.RCP R7, R23 ;  /* 0x0000001700077308 */ /* 0x000ee20000001000 */
[----:B0-----:R-:W-:Y:S02]  /*04e0*/  @!P2 FMUL R18, R18, R18 ;  /* 0x000000121212a220 */ /* 0x001fe40000400000 */
[----:B------:R-:W-:-:S05]  /*04f0*/  IMAD R12, R5, 0x4, R12 ;  /* 0x00000004050c7824 */ /* 0x000fca00078e020c */
[----:B------:R-:W0:Y:S01]  /*0500*/  MUFU.RCP R0, R17 ;  /* 0x0000001100007308 */ /* 0x000e220000001000 */
[----:B--2---:R-:W-:Y:S01]  /*0510*/  @!P3 FMUL R21, R21, R21 ;  /* 0x000000151515b220 */ /* 0x004fe20000400000 */
[----:B------:R-:W-:-:S03]  /*0520*/  @P0 FMUL R18, R18, 0.25 ;  /* 0x3e80000012120820 */ /* 0x000fc60000400000 */
[----:B------:R-:W-:Y:S01]  /*0530*/  @P1 FMUL R21, R21, 0.25 ;  /* 0x3e80000015151820 */ /* 0x000fe20000400000 */
[----:B------:R-:W-:Y:S01]  /*0540*/  LEA R13, R13, R12, 0x4 ;  /* 0x0000000c0d0d7211 */ /* 0x000fe200078e20ff */
[----:B------:R-:W-:Y:S02]  /*0550*/  @!P4 FMUL R18, R18, 16777216 ;  /* 0x4b8000001212c820 */ /* 0x000fe40000400000 */
[----:B------:R-:W-:Y:S02]  /*0560*/  @!P5 FMUL R21, R21, 16777216 ;  /* 0x4b8000001515d820 */ /* 0x000fe40000400000 */
[----:B-1----:R-:W-:-:S04]  /*0570*/  IMAD.WIDE R2, R13, 0x4, R2 ;  /* 0x000000040d027825 */ /* 0x002fc800078e0202 */
[----:B---3--:R-:W-:Y:S01]  /*0580*/  FMUL R18, R7, R18 ;  /* 0x0000001207127220 */ /* 0x008fe20000400000 */
[----:B0-----:R-:W-:Y:S01]  /*0590*/  FMUL R19, R0, R21 ;  /* 0x0000001500137220 */ /* 0x001fe20000400000 */
[----:B------:R-:W-:Y:S06]  /*05a0*/  @P6 EXIT ;  /* 0x000000000000694d */ /* 0x000fec0003800000 */
[----:B------:R-:W-:Y:S01]  /*05b0*/  STG.E.64 desc[UR4][R2.64], R18 ;  /* 0x0000001202007986 */ /* 0x000fe2000c101b04 */
[----:B------:R-:W-:Y:S05]  /*05c0*/  EXIT ;  /* 0x000000000000794d */ /* 0x000fea0003800000 */
.L_x_0:
[----:B------:R-:W-:-:S00]  /*05d0*/  BRA `(.L_x_0) ;  /* 0xfffffffc00fc7947 */ /* 0x000fc0000383ffff */
[----:B------:R-:W-:-:S00]  /*05e0*/  NOP ;  /* 0x0000000000007918 */ /* 0x000fc00000000000 */
        /* <DEDUP_REMOVED lines=9> */
.L_x_1:


//--------------------- .nv.constant0.triton_poi_fused__softmax_mul_1 --------------------------
	.section	.nv.constant0.triton_poi_fused__softmax_mul_1,"a",@progbits
	.sectionflags	@""
	.align	4
.nv.constant0.triton_poi_fused__softmax_mul_1:
	.zero		572
